	.headerflags	@"EF_CUDA_TEXMODE_UNIFIED EF_CUDA_64BIT_ADDRESS EF_CUDA_ACCELERATORS EF_CUDA_SM90 EF_CUDA_VIRTUAL_SM(EF_CUDA_SM90)"
	.elftype	@"ET_EXEC"


//--------------------- .nv.info                  --------------------------
	.section	.nv.info,"",@"SHT_CUDA_INFO"
	.align	4


	//----- nvinfo : EIATTR_REGCOUNT
	.align		4
        /*0000*/ 	.byte	0x04, 0x2f
        /*0002*/ 	.short	(.L_3 - .L_2)
	.align		4
.L_2:
        /*0004*/ 	.word	index@(triton_poi_fused__native_batch_norm_legit_no_training_cat_relu_95)
        /*0008*/ 	.word	0x00000020


	//----- nvinfo : EIATTR_MIN_STACK_SIZE
	.align		4
.L_3:
        /*000c*/ 	.byte	0x04, 0x12
        /*000e*/ 	.short	(.L_5 - .L_4)
	.align		4
.L_4:
        /*0010*/ 	.word	index@(triton_poi_fused__native_batch_norm_legit_no_training_cat_relu_95)
        /*0014*/ 	.word	0x00000000


	//----- nvinfo : EIATTR_FRAME_SIZE
	.align		4
.L_5:
        /*0018*/ 	.byte	0x04, 0x11
        /*001a*/ 	.short	(.L_7 - .L_6)
	.align		4
.L_6:
        /*001c*/ 	.word	index@(triton_poi_fused__native_batch_norm_legit_no_training_cat_relu_95)
        /*0020*/ 	.word	0x00000000


	//----- nvinfo : EIATTR_MIN_STACK_SIZE
	.align		4
.L_7:
        /*0024*/ 	.byte	0x04, 0x12
        /*0026*/ 	.short	(.L_9 - .L_8)
	.align		4
.L_8:
        /*0028*/ 	.word	index@(triton_poi_fused__native_batch_norm_legit_no_training_cat_relu_95)
        /*002c*/ 	.word	0x00000000
.L_9:


//--------------------- .nv.info.triton_poi_fused__native_batch_norm_legit_no_training_cat_relu_95 --------------------------
	.section	.nv.info.triton_poi_fused__native_batch_norm_legit_no_training_cat_relu_95,"",@"SHT_CUDA_INFO"
	.sectionflags	@""
	.align	4


	//----- nvinfo : EIATTR_CUDA_API_VERSION
	.align		4
        /*0000*/ 	.byte	0x04, 0x37
        /*0002*/ 	.short	(.L_11 - .L_10)
.L_10:
        /*0004*/ 	.word	0x0000007c


	//----- nvinfo : EIATTR_KPARAM_INFO
	.align		4
.L_11:
        /*0008*/ 	.byte	0x04, 0x17
        /*000a*/ 	.short	(.L_13 - .L_12)
.L_12:
        /*000c*/ 	.word	0x00000000
        /*0010*/ 	.short	0x000d
        /*0012*/ 	.short	0x0068
        /*0014*/ 	.byte	0x00, 0xf0, 0x11, 0x00


	//----- nvinfo : EIATTR_KPARAM_INFO
	.align		4
.L_13:
        /*0018*/ 	.byte	0x04, 0x17
        /*001a*/ 	.short	(.L_15 - .L_14)
.L_14:
        /*001c*/ 	.word	0x00000000
        /*0020*/ 	.short	0x000c
        /*0022*/ 	.short	0x0060
        /*0024*/ 	.byte	0x00, 0xf4, 0x21, 0x00


	//----- nvinfo : EIATTR_KPARAM_INFO
	.align		4
.L_15:
        /*0028*/ 	.byte	0x04, 0x17
        /*002a*/ 	.short	(.L_17 - .L_16)
.L_16:
        /*002c*/ 	.word	0x00000000
        /*0030*/ 	.short	0x000b
        /*0032*/ 	.short	0x0058
        /*0034*/ 	.byte	0x00, 0xf4, 0x21, 0x00


	//----- nvinfo : EIATTR_KPARAM_INFO
	.align		4
.L_17:
        /*0038*/ 	.byte	0x04, 0x17
        /*003a*/ 	.short	(.L_19 - .L_18)
.L_18:
        /*003c*/ 	.word	0x00000000
        /*0040*/ 	.short	0x000a
        /*0042*/ 	.short	0x0050
        /*0044*/ 	.byte	0x00, 0xf4, 0x21, 0x00


	//----- nvinfo : EIATTR_KPARAM_INFO
	.align		4
.L_19:
        /*0048*/ 	.byte	0x04, 0x17
        /*004a*/ 	.short	(.L_21 - .L_20)
.L_20:
        /*004c*/ 	.word	0x00000000
        /*0050*/ 	.short	0x0009
        /*0052*/ 	.short	0x0048
        /*0054*/ 	.byte	0x00, 0xf4, 0x21, 0x00


	//----- nvinfo : EIATTR_KPARAM_INFO
	.align		4
.L_21:
        /*0058*/ 	.byte	0x04, 0x17
        /*005a*/ 	.short	(.L_23 - .L_22)
.L_22:
        /*005c*/ 	.word	0x00000000
        /*0060*/ 	.short	0x0008
        /*0062*/ 	.short	0x0040
        /*0064*/ 	.byte	0x00, 0xf4, 0x21, 0x00


	//----- nvinfo : EIATTR_KPARAM_INFO
	.align		4
.L_23:
        /*0068*/ 	.byte	0x04, 0x17
        /*006a*/ 	.short	(.L_25 - .L_24)
.L_24:
        /*006c*/ 	.word	0x00000000
        /*0070*/ 	.short	0x0007
        /*0072*/ 	.short	0x0038
        /*0074*/ 	.byte	0x00, 0xf4, 0x21, 0x00


	//----- nvinfo : EIATTR_KPARAM_INFO
	.align		4
.L_25:
        /*0078*/ 	.byte	0x04, 0x17
        /*007a*/ 	.short	(.L_27 - .L_26)
.L_26:
        /*007c*/ 	.word	0x00000000
        /*0080*/ 	.short	0x0006
        /*0082*/ 	.short	0x0030
        /*0084*/ 	.byte	0x00, 0xf4, 0x21, 0x00


	//----- nvinfo : EIATTR_KPARAM_INFO
	.align		4
.L_27:
        /*0088*/ 	.byte	0x04, 0x17
        /*008a*/ 	.short	(.L_29 - .L_28)
.L_28:
        /*008c*/ 	.word	0x00000000
        /*0090*/ 	.short	0x0005
        /*0092*/ 	.short	0x0028
        /*0094*/ 	.byte	0x00, 0xf4, 0x21, 0x00


	//----- nvinfo : EIATTR_KPARAM_INFO
	.align		4
.L_29:
        /*0098*/ 	.byte	0x04, 0x17
        /*009a*/ 	.short	(.L_31 - .L_30)
.L_30:
        /*009c*/ 	.word	0x00000000
        /*00a0*/ 	.short	0x0004
        /*00a2*/ 	.short	0x0020
        /*00a4*/ 	.byte	0x00, 0xf4, 0x21, 0x00


	//----- nvinfo : EIATTR_KPARAM_INFO
	.align		4
.L_31:
        /*00a8*/ 	.byte	0x04, 0x17
        /*00aa*/ 	.short	(.L_33 - .L_32)
.L_32:
        /*00ac*/ 	.word	0x00000000
        /*00b0*/ 	.short	0x0003
        /*00b2*/ 	.short	0x0018
        /*00b4*/ 	.byte	0x00, 0xf4, 0x21, 0x00


	//----- nvinfo : EIATTR_KPARAM_INFO
	.align		4
.L_33:
        /*00b8*/ 	.byte	0x04, 0x17
        /*00ba*/ 	.short	(.L_35 - .L_34)
.L_34:
        /*00bc*/ 	.word	0x00000000
        /*00c0*/ 	.short	0x0002
        /*00c2*/ 	.short	0x0010
        /*00c4*/ 	.byte	0x00, 0xf4, 0x21, 0x00


	//----- nvinfo : EIATTR_KPARAM_INFO
	.align		4
.L_35:
        /*00c8*/ 	.byte	0x04, 0x17
        /*00ca*/ 	.short	(.L_37 - .L_36)
.L_36:
        /*00cc*/ 	.word	0x00000000
        /*00d0*/ 	.short	0x0001
        /*00d2*/ 	.short	0x0008
        /*00d4*/ 	.byte	0x00, 0xf4, 0x21, 0x00


	//----- nvinfo : EIATTR_KPARAM_INFO
	.align		4
.L_37:
        /*00d8*/ 	.byte	0x04, 0x17
        /*00da*/ 	.short	(.L_39 - .L_38)
.L_38:
        /*00dc*/ 	.word	0x00000000
        /*00e0*/ 	.short	0x0000
        /*00e2*/ 	.short	0x0000
        /*00e4*/ 	.byte	0x00, 0xf4, 0x21, 0x00


	//----- nvinfo : EIATTR_SPARSE_MMA_MASK
	.align		4
.L_39:
        /*00e8*/ 	.byte	0x03, 0x50
        /*00ea*/ 	.short	0x0000


	//----- nvinfo : EIATTR_MAXREG_COUNT
	.align		4
        /*00ec*/ 	.byte	0x03, 0x1b
        /*00ee*/ 	.short	0x00ff


	//----- nvinfo : EIATTR_EXIT_INSTR_OFFSETS
	.align		4
        /*00f0*/ 	.byte	0x04, 0x1c
        /*00f2*/ 	.short	(.L_41 - .L_40)


	//   ....[0]....
.L_40:
        /*00f4*/ 	.word	0x000009a0


	//   ....[1]....
        /*00f8*/ 	.word	0x000009c0


	//----- nvinfo : EIATTR_REQNTID
	.align		4
.L_41:
        /*00fc*/ 	.byte	0x04, 0x10
        /*00fe*/ 	.short	(.L_43 - .L_42)
.L_42:
        /*0100*/ 	.word	0x00000080
        /*0104*/ 	.word	0x00000001
        /*0108*/ 	.word	0x00000001


	//----- nvinfo : EIATTR_CBANK_PARAM_SIZE
	.align		4
.L_43:
        /*010c*/ 	.byte	0x03, 0x19
        /*010e*/ 	.short	0x006c


	//----- nvinfo : EIATTR_PARAM_CBANK
	.align		4
        /*0110*/ 	.byte	0x04, 0x0a
        /*0112*/ 	.short	(.L_45 - .L_44)
	.align		4
.L_44:
        /*0114*/ 	.word	index@(.nv.constant0.triton_poi_fused__native_batch_norm_legit_no_training_cat_relu_95)
        /*0118*/ 	.short	0x0210
        /*011a*/ 	.short	0x006c


	//----- nvinfo : EIATTR_SW_WAR
	.align		4
.L_45:
        /*011c*/ 	.byte	0x04, 0x36
        /*011e*/ 	.short	(.L_47 - .L_46)
.L_46:
        /*0120*/ 	.word	0x00000008
.L_47:


//--------------------- .nv.callgraph             --------------------------
	.section	.nv.callgraph,"",@"SHT_CUDA_CALLGRAPH"
	.align	4
	.sectionentsize	8
	.align		4
        /*0000*/ 	.word	0x00000000
	.align		4
        /*0004*/ 	.word	0xffffffff
	.align		4
        /*0008*/ 	.word	0x00000000
	.align		4
        /*000c*/ 	.word	0xfffffffe
	.align		4
        /*0010*/ 	.word	0x00000000
	.align		4
        /*0014*/ 	.word	0xfffffffd
	.align		4
        /*0018*/ 	.word	0x00000000
	.align		4
        /*001c*/ 	.word	0xfffffffc


//--------------------- .nv.constant4             --------------------------
	.section	.nv.constant4,"a",@progbits
	.align	8
	.align		8
.nv.constant4:
        /*0000*/ 	.dword	_$_str
	.align		8
        /*0008*/ 	.dword	_$_str_$_2


//--------------------- .text.triton_poi_fused__native_batch_norm_legit_no_training_cat_relu_95 --------------------------
	.section	.text.triton_poi_fused__native_batch_norm_legit_no_training_cat_relu_95,"ax",@progbits
	.align	128
        .global         triton_poi_fused__native_batch_norm_legit_no_training_cat_relu_95
        .type           triton_poi_fused__native_batch_norm_legit_no_training_cat_relu_95,@function
        .size           triton_poi_fused__native_batch_norm_legit_no_training_cat_relu_95,(.L_x_1 - triton_poi_fused__native_batch_norm_legit_no_training_cat_relu_95)
        .other          triton_poi_fused__native_batch_norm_legit_no_training_cat_relu_95,@"STO_CUDA_ENTRY STV_DEFAULT"
triton_poi_fused__native_batch_norm_legit_no_training_cat_relu_95:
.text.triton_poi_fused__native_batch_norm_legit_no_training_cat_relu_95:
[----:B------:R-:W0:Y:S01]  /*0000*/  LDC R1, c[0x0][0x28] ;  /* 0x00000a00ff017b82 */ /* 0x000e220000000800 */
[----:B------:R-:W1:Y:S01]  /*0010*/  S2R R0, SR_TID.X ;  /* 0x0000000000007919 */ /* 0x000e620000002100 */
[----:B------:R-:W-:Y:S01]  /*0020*/  ULDC.64 UR4, c[0x0][0x238] ;  /* 0x00008e0000047ab9 */ /* 0x000fe20000000a00 */
[----:B------:R-:W-:Y:S01]  /*0030*/  CS2R R20, SRZ ;  /* 0x0000000000147805 */ /* 0x000fe2000001ff00 */
[----:B------:R-:W-:Y:S01]  /*0040*/  ULDC.64 UR6, c[0x0][0x240] ;  /* 0x0000900000067ab9 */ /* 0x000fe20000000a00 */
[----:B------:R-:W2:Y:S01]  /*0050*/  S2R R3, SR_CTAID.X ;  /* 0x0000000000037919 */ /* 0x000ea20000002500 */
[----:B------:R-:W-:Y:S01]  /*0060*/  ULDC.64 UR8, c[0x0][0x230] ;  /* 0x00008c0000087ab9 */ /* 0x000fe20000000a00 */
[----:B------:R-:W-:Y:S02]  /*0070*/  CS2R R10, SRZ ;  /* 0x00000000000a7805 */ /* 0x000fe4000001ff00 */
[----:B------:R-:W-:Y:S02]  /*0080*/  CS2R R16, SRZ ;  /* 0x0000000000107805 */ /* 0x000fe4000001ff00 */
[----:B------:R-:W-:Y:S01]  /*0090*/  CS2R R14, SRZ ;  /* 0x00000000000e7805 */ /* 0x000fe2000001ff00 */
[----:B------:R-:W3:Y:S08]  /*00a0*/  LDC.64 R24, c[0x0][0x248] ;  /* 0x00009200ff187b82 */ /* 0x000ef00000000a00 */
[----:B------:R-:W4:Y:S01]  /*00b0*/  LDC.64 R22, c[0x0][0x250] ;  /* 0x00009400ff167b82 */ /* 0x000f220000000a00 */
[----:B-1----:R-:W-:-:S05]  /*00c0*/  IMAD.SHL.U32 R0, R0, 0x2, RZ ;  /* 0x0000000200007824 */ /* 0x002fca00078e00ff */
[----:B------:R-:W-:-:S05]  /*00d0*/  LOP3.LUT R0, R0, 0xfe, RZ, 0xc0, !PT ;  /* 0x000000fe00007812 */ /* 0x000fca00078ec0ff */
[----:B--2---:R-:W-:-:S04]  /*00e0*/  IMAD R2, R3, 0x100, R0 ;  /* 0x0000010003027824 */ /* 0x004fc800078e0200 */
[----:B------:R-:W-:Y:S01]  /*00f0*/  IMAD.HI R9, R2, 0x4ec4ec4f, RZ ;  /* 0x4ec4ec4f02097827 */ /* 0x000fe200078e02ff */
[----:B------:R-:W-:-:S04]  /*0100*/  SHF.R.S32.HI R3, RZ, 0x1f, R2 ;  /* 0x0000001fff037819 */ /* 0x000fc80000011402 */
[----:B------:R-:W-:Y:S02]  /*0110*/  LEA.HI R3, R3, R2, RZ, 0x2 ;  /* 0x0000000203037211 */ /* 0x000fe400078f10ff */
[----:B------:R-:W-:Y:S02]  /*0120*/  SHF.R.U32.HI R4, RZ, 0x1f, R9 ;  /* 0x0000001fff047819 */ /* 0x000fe40000011609 */
[----:B------:R-:W-:Y:S02]  /*0130*/  SHF.R.S32.HI R8, RZ, 0x2, R3 ;  /* 0x00000002ff087819 */ /* 0x000fe40000011403 */
[----:B------:R-:W-:Y:S02]  /*0140*/  LOP3.LUT R3, R3, 0xfffffffc, RZ, 0xc0, !PT ;  /* 0xfffffffc03037812 */ /* 0x000fe400078ec0ff */
[----:B------:R-:W-:Y:S01]  /*0150*/  LEA.HI.SX32 R9, R9, R4, 0x16 ;  /* 0x0000000409097211 */ /* 0x000fe200078fb2ff */
[----:B------:R-:W-:-:S05]  /*0160*/  IMAD.HI R0, R8, 0x4ec4ec4f, RZ ;  /* 0x4ec4ec4f08007827 */ /* 0x000fca00078e02ff */
[----:B------:R-:W-:-:S04]  /*0170*/  SHF.R.U32.HI R5, RZ, 0x1f, R0 ;  /* 0x0000001fff057819 */ /* 0x000fc80000011600 */
[----:B------:R-:W-:Y:S01]  /*0180*/  LEA.HI.SX32 R5, R0, R5, 0x18 ;  /* 0x0000000500057211 */ /* 0x000fe200078fc2ff */
[----:B------:R-:W-:-:S04]  /*0190*/  IMAD.IADD R0, R2, 0x1, -R3 ;  /* 0x0000000102007824 */ /* 0x000fc800078e0a03 */
[----:B------:R-:W-:Y:S02]  /*01a0*/  IMAD R8, R5, -0x340, R8 ;  /* 0xfffffcc005087824 */ /* 0x000fe400078e0208 */
[----:B------:R-:W-:Y:S02]  /*01b0*/  IMAD R3, R9, 0x80, R0 ;  /* 0x0000008009037824 */ /* 0x000fe400078e0200 */
[C---:B------:R-:W-:Y:S01]  /*01c0*/  IMAD.SHL.U32 R0, R8.reuse, 0x4, RZ ;  /* 0x0000000408007824 */ /* 0x040fe200078e00ff */
[----:B------:R-:W-:Y:S02]  /*01d0*/  LOP3.LUT R26, R8, 0xffffffe0, RZ, 0xc0, !PT ;  /* 0xffffffe0081a7812 */ /* 0x000fe400078ec0ff */
[----:B------:R-:W-:Y:S02]  /*01e0*/  SHF.R.S32.HI R5, RZ, 0x1f, R3 ;  /* 0x0000001fff057819 */ /* 0x000fe40000011403 */
[----:B------:R-:W-:Y:S02]  /*01f0*/  IADD3 R3, P0, R0, R3, RZ ;  /* 0x0000000300037210 */ /* 0x000fe40007f1e0ff */
[----:B------:R-:W-:-:S02]  /*0200*/  ISETP.NE.AND P4, PT, R26, 0x300, PT ;  /* 0x000003001a00780c */ /* 0x000fc40003f85270 */
[----:B------:R-:W-:Y:S01]  /*0210*/  LEA.HI.X.SX32 R0, R0, R5, 0x1, P0 ;  /* 0x0000000500007211 */ /* 0x000fe200000f0eff */
[C---:B------:R-:W-:Y:S01]  /*0220*/  IMAD.SHL.U32 R12, R3.reuse, 0x4, RZ ;  /* 0x00000004030c7824 */ /* 0x040fe200078e00ff */
[----:B------:R-:W-:Y:S02]  /*0230*/  ISETP.LT.AND P3, PT, R2, 0x3400, !P4 ;  /* 0x000034000200780c */ /* 0x000fe40006761270 */
[----:B------:R-:W-:Y:S02]  /*0240*/  SHF.L.U64.HI R3, R3, 0x2, R0 ;  /* 0x0000000203037819 */ /* 0x000fe40000010200 */
[----:B------:R-:W-:-:S04]  /*0250*/  IADD3 R4, P0, R12, UR4, RZ ;  /* 0x000000040c047c10 */ /* 0x000fc8000ff1e0ff */
[----:B------:R-:W-:Y:S01]  /*0260*/  IADD3.X R5, R3, UR5, RZ, P0, !PT ;  /* 0x0000000503057c10 */ /* 0x000fe200087fe4ff */
[----:B------:R-:W-:-:S04]  /*0270*/  ULDC.64 UR4, c[0x0][0x208] ;  /* 0x0000820000047ab9 */ /* 0x000fc80000000a00 */
[----:B------:R1:W2:Y:S01]  /*0280*/  @P3 LDG.E.64 R20, desc[UR4][R4.64+-0x3000] ;  /* 0xffd0000404143981 */ /* 0x0002a2000c1e1b00 */
[----:B------:R-:W-:Y:S02]  /*0290*/  IADD3 R6, P1, R12, UR6, RZ ;  /* 0x000000060c067c10 */ /* 0x000fe4000ff3e0ff */
[----:B------:R-:W-:Y:S02]  /*02a0*/  ISETP.GE.AND P0, PT, R2, 0x3400, PT ;  /* 0x000034000200780c */ /* 0x000fe40003f06270 */
[----:B------:R-:W-:Y:S01]  /*02b0*/  IADD3.X R7, R3, UR7, RZ, P1, !PT ;  /* 0x0000000703077c10 */ /* 0x000fe20008ffe4ff */
[----:B------:R-:W-:Y:S01]  /*02c0*/  ULDC.64 UR6, c[0x0][0x228] ;  /* 0x00008a0000067ab9 */ /* 0x000fe20000000a00 */
[----:B------:R-:W-:Y:S02]  /*02d0*/  IADD3 R18, P2, R12, UR8, RZ ;  /* 0x000000080c127c10 */ /* 0x000fe4000ff5e0ff */
[----:B------:R-:W-:Y:S02]  /*02e0*/  IADD3 R28, P6, R12, UR6, RZ ;  /* 0x000000060c1c7c10 */ /* 0x000fe4000ffde0ff */
[----:B------:R-:W-:-:S02]  /*02f0*/  ISETP.NE.AND P1, PT, R26, 0x2c0, PT ;  /* 0x000002c01a00780c */ /* 0x000fc40003f25270 */
[C---:B------:R-:W-:Y:S02]  /*0300*/  ISETP.GT.AND P5, PT, R8.reuse, 0x31f, !P0 ;  /* 0x0000031f0800780c */ /* 0x040fe400047a4270 */
[----:B------:R-:W-:Y:S02]  /*0310*/  IADD3.X R29, R3, UR7, RZ, P6, !PT ;  /* 0x00000007031d7c10 */ /* 0x000fe4000b7fe4ff */
[----:B-1----:R-:W-:Y:S02]  /*0320*/  CS2R R4, SRZ ;  /* 0x0000000000047805 */ /* 0x002fe4000001ff00 */
[----:B------:R-:W-:Y:S01]  /*0330*/  IADD3.X R19, R3, UR9, RZ, P2, !PT ;  /* 0x0000000903137c10 */ /* 0x000fe200097fe4ff */
[----:B---3--:R-:W-:Y:S01]  /*0340*/  IMAD.WIDE R24, R8, 0x4, R24 ;  /* 0x0000000408187825 */ /* 0x008fe200078e0218 */
[----:B------:R-:W-:Y:S01]  /*0350*/  ISETP.LT.AND P6, PT, R2, 0x3400, !P1 ;  /* 0x000034000200780c */ /* 0x000fe20004fc1270 */
[----:B------:R-:W-:Y:S01]  /*0360*/  ULDC.64 UR6, c[0x0][0x218] ;  /* 0x0000860000067ab9 */ /* 0x000fe20000000a00 */
[----:B------:R-:W-:Y:S01]  /*0370*/  ISETP.NE.AND P2, PT, R26, 0x2e0, PT ;  /* 0x000002e01a00780c */ /* 0x000fe20003f45270 */
[----:B------:R-:W-:Y:S01]  /*0380*/  IMAD.MOV.U32 R0, RZ, RZ, RZ ;  /* 0x000000ffff007224 */ /* 0x000fe200078e00ff */
[----:B------:R-:W3:Y:S01]  /*0390*/  @!P0 LDG.E.EL R5, desc[UR4][R24.64] ;  /* 0x0000000418058981 */ /* 0x000ee2000c2e1900 */
[----:B----4-:R-:W-:Y:S01]  /*03a0*/  IMAD.WIDE R22, R8, 0x4, R22 ;  /* 0x0000000408167825 */ /* 0x010fe200078e0216 */
[----:B------:R-:W-:-:S02]  /*03b0*/  ULDC.64 UR8, c[0x0][0x220] ;  /* 0x0000880000087ab9 */ /* 0x000fc40000000a00 */
[----:B------:R1:W4:Y:S04]  /*03c0*/  @P5 LDG.E.64 R10, desc[UR4][R6.64+-0x3200] ;  /* 0xffce0004060a5981 */ /* 0x000328000c1e1b00 */
[----:B------:R-:W5:Y:S04]  /*03d0*/  @!P0 LDG.E.EL R0, desc[UR4][R22.64] ;  /* 0x0000000416008981 */ /* 0x000f68000c2e1900 */
[----:B------:R-:W3:Y:S01]  /*03e0*/  @P6 LDG.E.64 R16, desc[UR4][R28.64+-0x2c00] ;  /* 0xffd400041c106981 */ /* 0x000ee2000c1e1b00 */
[----:B--2---:R-:W-:Y:S02]  /*03f0*/  SEL R20, R20, RZ, P3 ;  /* 0x000000ff14147207 */ /* 0x004fe40001800000 */
[----:B------:R-:W-:-:S02]  /*0400*/  SEL R21, R21, RZ, P3 ;  /* 0x000000ff15157207 */ /* 0x000fc40001800000 */
[----:B------:R-:W-:-:S13]  /*0410*/  ISETP.LT.AND P3, PT, R2, 0x3400, !P2 ;  /* 0x000034000200780c */ /* 0x000fda0005761270 */
[----:B------:R2:W5:Y:S01]  /*0420*/  @P3 LDG.E.64 R14, desc[UR4][R18.64+-0x2e00] ;  /* 0xffd20004120e3981 */ /* 0x000562000c1e1b00 */
[----:B-1----:R-:W-:-:S06]  /*0430*/  CS2R R6, SRZ ;  /* 0x0000000000067805 */ /* 0x002fcc000001ff00 */
[----:B------:R3:W5:Y:S01]  /*0440*/  @!P0 LDG.E.EL R6, desc[UR4][R24.64] ;  /* 0x0000000418068981 */ /* 0x000762000c2e1900 */
[----:B--2---:R-:W1:Y:S01]  /*0450*/  LDC.64 R18, c[0x0][0x258] ;  /* 0x00009600ff127b82 */ /* 0x004e620000000a00 */
[----:B----4-:R-:W-:Y:S02]  /*0460*/  @P4 SEL R21, R11, RZ, P5 ;  /* 0x000000ff0b154207 */ /* 0x010fe40002800000 */
[----:B------:R2:W4:Y:S01]  /*0470*/  @!P0 LDG.E.EL R7, desc[UR4][R22.64] ;  /* 0x0000000416078981 */ /* 0x000522000c2e1900 */
[----:B------:R-:W-:Y:S02]  /*0480*/  @P4 SEL R20, R10, RZ, P5 ;  /* 0x000000ff0a144207 */ /* 0x000fe40002800000 */
[----:B------:R-:W-:Y:S02]  /*0490*/  IADD3 R10, P4, R12, UR6, RZ ;  /* 0x000000060c0a7c10 */ /* 0x000fe4000ff9e0ff */
[----:B---3--:R-:W-:Y:S02]  /*04a0*/  SEL R24, R16, RZ, P6 ;  /* 0x000000ff10187207 */ /* 0x008fe40003000000 */
[----:B------:R-:W-:-:S02]  /*04b0*/  SEL R25, R17, RZ, P6 ;  /* 0x000000ff11197207 */ /* 0x000fc40003000000 */
[C---:B------:R-:W-:Y:S01]  /*04c0*/  ISETP.NE.AND P6, PT, R26.reuse, 0x2a0, PT ;  /* 0x000002a01a00780c */ /* 0x040fe20003fc5270 */
[----:B0-2---:R-:W0:Y:S01]  /*04d0*/  LDC.64 R22, c[0x0][0x260] ;  /* 0x00009800ff167b82 */ /* 0x005e220000000a00 */
[----:B------:R-:W-:Y:S02]  /*04e0*/  IADD3.X R11, R3, UR7, RZ, P4, !PT ;  /* 0x00000007030b7c10 */ /* 0x000fe4000a7fe4ff */
[----:B------:R-:W-:Y:S02]  /*04f0*/  IADD3 R12, P5, R12, UR8, RZ ;  /* 0x000000080c0c7c10 */ /* 0x000fe4000ffbe0ff */
[----:B------:R-:W-:Y:S02]  /*0500*/  ISETP.NE.AND P4, PT, R26, 0x280, PT ;  /* 0x000002801a00780c */ /* 0x000fe40003f85270 */
[----:B------:R-:W-:Y:S02]  /*0510*/  IADD3.X R13, R3, UR9, RZ, P5, !PT ;  /* 0x00000009030d7c10 */ /* 0x000fe4000affe4ff */
[----:B------:R-:W-:-:S02]  /*0520*/  ISETP.LT.AND P5, PT, R2, 0x3400, !P4 ;  /* 0x000034000200780c */ /* 0x000fc400067a1270 */
[----:B------:R-:W-:Y:S01]  /*0530*/  CS2R R16, SRZ ;  /* 0x0000000000107805 */ /* 0x000fe2000001ff00 */
[----:B------:R-:W-:Y:S02]  /*0540*/  IMAD.MOV.U32 R3, RZ, RZ, RZ ;  /* 0x000000ffff037224 */ /* 0x000fe400078e00ff */
[----:B-1----:R-:W-:-:S05]  /*0550*/  IMAD.WIDE R18, R8, 0x4, R18 ;  /* 0x0000000408127825 */ /* 0x002fca00078e0212 */
[----:B------:R-:W2:Y:S04]  /*0560*/  @!P0 LDG.E.EL R4, desc[UR4][R18.64] ;  /* 0x0000000412048981 */ /* 0x000ea8000c2e1900 */
[----:B------:R1:W3:Y:S02]  /*0570*/  @!P0 LDG.E.EL R3, desc[UR4][R18.64] ;  /* 0x0000000412038981 */ /* 0x0002e4000c2e1900 */
[----:B-1----:R-:W1:Y:S01]  /*0580*/  LDC.64 R18, c[0x0][0x210] ;  /* 0x00008400ff127b82 */ /* 0x002e620000000a00 */
[----:B0-----:R-:W-:Y:S01]  /*0590*/  IMAD.WIDE R22, R8, 0x4, R22 ;  /* 0x0000000408167825 */ /* 0x001fe200078e0216 */
[----:B------:R-:W-:-:S06]  /*05a0*/  CS2R R28, SRZ ;  /* 0x00000000001c7805 */ /* 0x000fcc000001ff00 */
[----:B------:R-:W2:Y:S04]  /*05b0*/  @!P0 LDG.E.EL R29, desc[UR4][R22.64] ;  /* 0x00000004161d8981 */ /* 0x000ea8000c2e1900 */
[----:B------:R-:W3:Y:S01]  /*05c0*/  @!P0 LDG.E.EL R28, desc[UR4][R22.64] ;  /* 0x00000004161c8981 */ /* 0x000ee2000c2e1900 */
[----:B-----5:R-:W-:Y:S02]  /*05d0*/  SEL R27, R14, RZ, P3 ;  /* 0x000000ff0e1b7207 */ /* 0x020fe40001800000 */
[----:B------:R-:W-:Y:S02]  /*05e0*/  SEL R26, R15, RZ, P3 ;  /* 0x000000ff0f1a7207 */ /* 0x000fe40001800000 */
[----:B------:R-:W-:Y:S02]  /*05f0*/  ISETP.LT.AND P3, PT, R2, 0x3400, !P6 ;  /* 0x000034000200780c */ /* 0x000fe40007761270 */
[----:B------:R-:W-:-:S06]  /*0600*/  CS2R R14, SRZ ;  /* 0x00000000000e7805 */ /* 0x000fcc000001ff00 */
[----:B------:R-:W5:Y:S05]  /*0610*/  @P5 LDG.E.64 R14, desc[UR4][R10.64+-0x2800] ;  /* 0xffd800040a0e5981 */ /* 0x000f6a000c1e1b00 */
[----:B------:R5:W2:Y:S01]  /*0620*/  @P3 LDG.E.64 R16, desc[UR4][R12.64+-0x2a00] ;  /* 0xffd600040c103981 */ /* 0x000aa2000c1e1b00 */
[----:B------:R-:W-:Y:S02]  /*0630*/  @P1 SEL R25, R26, R21, !P2 ;  /* 0x000000151a191207 */ /* 0x000fe40005000000 */
[----:B------:R-:W-:Y:S02]  /*0640*/  @P1 SEL R24, R27, R20, !P2 ;  /* 0x000000141b181207 */ /* 0x000fe40005000000 */
[----:B------:R-:W-:Y:S01]  /*0650*/  ISETP.GE.AND P1, PT, R8, 0x280, PT ;  /* 0x000002800800780c */ /* 0x000fe20003f26270 */
[----:B------:R-:W-:-:S03]  /*0660*/  IMAD R8, R9, -0xd00, R2 ;  /* 0xfffff30009087824 */ /* 0x000fc600078e0202 */
[----:B------:R-:W-:Y:S01]  /*0670*/  ISETP.LT.AND P2, PT, R2, 0x3400, !P1 ;  /* 0x000034000200780c */ /* 0x000fe20004f41270 */
[----:B------:R-:W-:-:S04]  /*0680*/  IMAD R9, R9, 0xa00, R8 ;  /* 0x00000a0009097824 */ /* 0x000fc800078e0208 */
[----:B-1----:R-:W-:Y:S01]  /*0690*/  IMAD.WIDE R18, R9, 0x4, R18 ;  /* 0x0000000409127825 */ /* 0x002fe200078e0212 */
[----:B------:R-:W-:-:S07]  /*06a0*/  CS2R R8, SRZ ;  /* 0x0000000000087805 */ /* 0x000fce000001ff00 */
[----:B------:R-:W3:Y:S01]  /*06b0*/  @P2 LDG.E.64 R8, desc[UR4][R18.64] ;  /* 0x0000000412082981 */ /* 0x000ee2000c1e1b00 */
[----:B------:R-:W-:Y:S01]  /*06c0*/  FADD R0, R0, 9.9999997473787516356e-06 ;  /* 0x3727c5ac00007421 */ /* 0x000fe20000000000 */
[----:B----4-:R-:W-:-:S05]  /*06d0*/  FADD R7, R7, 9.9999997473787516356e-06 ;  /* 0x3727c5ac07077421 */ /* 0x010fca0000000000 */
[----:B------:R-:W0:Y:S08]  /*06e0*/  MUFU.SQRT R0, R0 ;  /* 0x0000000000007308 */ /* 0x000e300000002000 */
[----:B------:R-:W1:Y:S01]  /*06f0*/  MUFU.SQRT R7, R7 ;  /* 0x0000000700077308 */ /* 0x000e620000002000 */
[----:B-----5:R-:W-:Y:S02]  /*0700*/  SEL R12, R14, RZ, P5 ;  /* 0x000000ff0e0c7207 */ /* 0x020fe40002800000 */
[----:B------:R-:W-:-:S02]  /*0710*/  SEL R13, R15, RZ, P5 ;  /* 0x000000ff0f0d7207 */ /* 0x000fc40002800000 */
[----:B--2---:R-:W-:Y:S02]  /*0720*/  SEL R10, R17, RZ, P3 ;  /* 0x000000ff110a7207 */ /* 0x004fe40001800000 */
[----:B------:R-:W-:Y:S02]  /*0730*/  SEL R11, R16, RZ, P3 ;  /* 0x000000ff100b7207 */ /* 0x000fe40001800000 */
[----:B------:R-:W-:Y:S02]  /*0740*/  @P4 SEL R13, R10, R25, !P6 ;  /* 0x000000190a0d4207 */ /* 0x000fe40007000000 */
[----:B------:R-:W-:Y:S02]  /*0750*/  @P4 SEL R12, R11, R24, !P6 ;  /* 0x000000180b0c4207 */ /* 0x000fe40007000000 */
[C---:B0-----:R-:W-:Y:S01]  /*0760*/  FSETP.GT.AND P3, PT, R0.reuse, 8.50705917302346158658e+37, PT ;  /* 0x7e8000000000780b */ /* 0x041fe20003f64000 */
[----:B------:R-:W-:Y:S01]  /*0770*/  IMAD.MOV.U32 R14, RZ, RZ, 0x3e800000 ;  /* 0x3e800000ff0e7424 */ /* 0x000fe200078e00ff */
[----:B-1----:R-:W-:Y:S01]  /*0780*/  FSETP.GT.AND P4, PT, R7, 8.50705917302346158658e+37, PT ;  /* 0x7e8000000700780b */ /* 0x002fe20003f84000 */
[----:B------:R-:W0:Y:S01]  /*0790*/  LDC.64 R10, c[0x0][0x268] ;  /* 0x00009a00ff0a7b82 */ /* 0x000e220000000a00 */
[----:B------:R-:W-:-:S02]  /*07a0*/  FSETP.GEU.AND P5, PT, R0, 1.175494350822287508e-38, PT ;  /* 0x008000000000780b */ /* 0x000fc40003fae000 */
[----:B------:R-:W-:-:S07]  /*07b0*/  FSETP.GEU.AND P6, PT, R7, 1.175494350822287508e-38, PT ;  /* 0x008000000700780b */ /* 0x000fce0003fce000 */
[----:B------:R-:W-:Y:S02]  /*07c0*/  @P3 FMUL R0, R0, 0.25 ;  /* 0x3e80000000003820 */ /* 0x000fe40000400000 */
[----:B------:R-:W-:Y:S02]  /*07d0*/  @P4 FMUL R7, R7, 0.25 ;  /* 0x3e80000007074820 */ /* 0x000fe40000400000 */
[----:B------:R-:W-:Y:S02]  /*07e0*/  @!P5 FMUL R0, R0, 16777216 ;  /* 0x4b8000000000d820 */ /* 0x000fe40000400000 */
[----:B------:R-:W-:-:S04]  /*07f0*/  @!P6 FMUL R7, R7, 16777216 ;  /* 0x4b8000000707e820 */ /* 0x000fc80000400000 */
[----:B------:R-:W1:Y:S01]  /*0800*/  MUFU.RCP R0, R0 ;  /* 0x0000000000007308 */ /* 0x000e620000001000 */
[----:B------:R-:W-:-:S07]  /*0810*/  FSEL R15, R14, 1, P3 ;  /* 0x3f8000000e0f7808 */ /* 0x000fce0001800000 */
[----:B------:R-:W2:Y:S01]  /*0820*/  MUFU.RCP R7, R7 ;  /* 0x0000000700077308 */ /* 0x000ea20000001000 */
[----:B---3--:R-:W-:Y:S02]  /*0830*/  SEL R17, R8, RZ, P2 ;  /* 0x000000ff08117207 */ /* 0x008fe40001000000 */
[----:B------:R-:W-:Y:S02]  /*0840*/  FSEL R14, R14, 1, P4 ;  /* 0x3f8000000e0e7808 */ /* 0x000fe40002000000 */
[----:B------:R-:W-:Y:S02]  /*0850*/  SEL R16, R9, RZ, P2 ;  /* 0x000000ff09107207 */ /* 0x000fe40001000000 */
[----:B------:R-:W3:Y:S01]  /*0860*/  LDC.64 R8, c[0x0][0x270] ;  /* 0x00009c00ff087b82 */ /* 0x000ee20000000a00 */
[----:B------:R-:W-:Y:S01]  /*0870*/  SEL R12, R17, R12, !P1 ;  /* 0x0000000c110c7207 */ /* 0x000fe20004800000 */
[----:B------:R-:W-:Y:S01]  /*0880*/  @!P5 FMUL R15, R15, 16777216 ;  /* 0x4b8000000f0fd820 */ /* 0x000fe20000400000 */
[----:B------:R-:W-:Y:S01]  /*0890*/  SEL R13, R16, R13, !P1 ;  /* 0x0000000d100d7207 */ /* 0x000fe20004800000 */
[----:B------:R-:W-:-:S02]  /*08a0*/  @!P6 FMUL R14, R14, 16777216 ;  /* 0x4b8000000e0ee820 */ /* 0x000fc40000400000 */
[----:B-1----:R-:W-:Y:S01]  /*08b0*/  FMUL R0, R0, R15 ;  /* 0x0000000f00007220 */ /* 0x002fe20000400000 */
[----:B------:R-:W-:Y:S01]  /*08c0*/  FADD R5, R12, -R5 ;  /* 0x800000050c057221 */ /* 0x000fe20000000000 */
[----:B--2---:R-:W-:Y:S01]  /*08d0*/  FMUL R7, R7, R14 ;  /* 0x0000000e07077220 */ /* 0x004fe20000400000 */
[----:B------:R-:W-:Y:S02]  /*08e0*/  FADD R6, R13, -R6 ;  /* 0x800000060d067221 */ /* 0x000fe40000000000 */
[----:B------:R-:W-:Y:S02]  /*08f0*/  FMUL R0, R5, R0 ;  /* 0x0000000005007220 */ /* 0x000fe40000400000 */
[----:B------:R-:W-:Y:S01]  /*0900*/  FMUL R7, R6, R7 ;  /* 0x0000000706077220 */ /* 0x000fe20000400000 */
[----:B0-----:R-:W-:-:S04]  /*0910*/  IMAD.WIDE R10, R2, 0x4, R10 ;  /* 0x00000004020a7825 */ /* 0x001fc800078e020a */
[----:B------:R-:W-:Y:S01]  /*0920*/  FFMA R0, R0, R4, R29 ;  /* 0x0000000400007223 */ /* 0x000fe2000000001d */
[----:B------:R-:W-:Y:S01]  /*0930*/  FFMA R3, R7, R3, R28 ;  /* 0x0000000307037223 */ /* 0x000fe2000000001c */
[----:B------:R0:W-:Y:S03]  /*0940*/  @!P0 STG.E.64 desc[UR4][R10.64], R12 ;  /* 0x0000000c0a008986 */ /* 0x0001e6000c101b04 */
[----:B------:R-:W-:Y:S02]  /*0950*/  FSETP.GEU.AND P1, PT, R0, RZ, PT ;  /* 0x000000ff0000720b */ /* 0x000fe40003f2e000 */
[C---:B------:R-:W-:Y:S01]  /*0960*/  FSETP.GEU.AND P2, PT, R3.reuse, RZ, PT ;  /* 0x000000ff0300720b */ /* 0x040fe20003f4e000 */
[----:B---3--:R-:W-:Y:S01]  /*0970*/  IMAD.WIDE R8, R2, 0x4, R8 ;  /* 0x0000000402087825 */ /* 0x008fe200078e0208 */
[----:B------:R-:W-:Y:S02]  /*0980*/  FSEL R2, R0, RZ, P1 ;  /* 0x000000ff00027208 */ /* 0x000fe40000800000 */
[----:B------:R-:W-:Y:S01]  /*0990*/  FSEL R3, R3, RZ, P2 ;  /* 0x000000ff03037208 */ /* 0x000fe20001000000 */
[----:B0-----:R-:W-:Y:S08]  /*09a0*/  @P0 EXIT ;  /* 0x000000000000094d */ /* 0x001ff00003800000 */
[----:B------:R-:W-:Y:S01]  /*09b0*/  STG.E.64 desc[UR4][R8.64], R2 ;  /* 0x0000000208007986 */ /* 0x000fe2000c101b04 */
[----:B------:R-:W-:Y:S05]  /*09c0*/  EXIT ;  /* 0x000000000000794d */ /* 0x000fea0003800000 */
.L_x_0:
[----:B------:R-:W-:-:S00]  /*09d0*/  BRA `(.L_x_0) ;  /* 0xfffffffc00fc7947 */ /* 0x000fc0000383ffff */
[----:B------:R-:W-:-:S00]  /*09e0*/  NOP ;  /* 0x0000000000007918 */ /* 0x000fc00000000000 */
        /* <DEDUP_REMOVED lines=9> */
.L_x_1:


//--------------------- .nv.global.init           --------------------------
	.section	.nv.global.init,"aw",@progbits
.nv.global.init:
	.type		_$_str,@object
	.size		_$_str,(_$_str_$_2 - _$_str)
_$_str:
        /*0000*/ 	.byte	0x5f, 0x5f, 0x43, 0x55, 0x44, 0x41, 0x5f, 0x46, 0x54, 0x5a, 0x00
	.type		_$_str_$_2,@object
	.size		_$_str_$_2,(.L_1 - _$_str_$_2)
_$_str_$_2:
        /*000b*/ 	.byte	0x5f, 0x5f, 0x43, 0x55, 0x44, 0x41, 0x5f, 0x50, 0x52, 0x45, 0x43, 0x5f, 0x53, 0x51, 0x52, 0x54
        /*001b*/ 	.byte	0x00
.L_1:


//--------------------- .nv.constant0.triton_poi_fused__native_batch_norm_legit_no_training_cat_relu_95 --------------------------
	.section	.nv.constant0.triton_poi_fused__native_batch_norm_legit_no_training_cat_relu_95,"a",@progbits
	.sectionflags	@""
	.align	4
.nv.constant0.triton_poi_fused__native_batch_norm_legit_no_training_cat_relu_95:
	.zero		636
